//
// Generated by NVIDIA NVVM Compiler
//
// Compiler Build ID: CL-36424714
// Cuda compilation tools, release 13.0, V13.0.88
// Based on NVVM 20.0.0
//

.version 9.0
.target sm_100
.address_size 64

	// .globl	_Z7add_CPUPiS_S_

.visible .entry _Z7add_CPUPiS_S_(
	.param .u64 .ptr .align 1 _Z7add_CPUPiS_S__param_0,
	.param .u64 .ptr .align 1 _Z7add_CPUPiS_S__param_1,
	.param .u64 .ptr .align 1 _Z7add_CPUPiS_S__param_2
)
{
	.reg .b32 	%r<7>;
	.reg .b64 	%rd<11>;

	ld.param.u64 	%rd1, [_Z7add_CPUPiS_S__param_0];
	ld.param.u64 	%rd2, [_Z7add_CPUPiS_S__param_1];
	ld.param.u64 	%rd3, [_Z7add_CPUPiS_S__param_2];
	cvta.to.global.u64 	%rd4, %rd3;
	cvta.to.global.u64 	%rd5, %rd2;
	cvta.to.global.u64 	%rd6, %rd1;
	mov.u32 	%r1, %tid.x;
	mov.u32 	%r2, %ctaid.x;
	mov.u32 	%r3, %ntid.x;
	mad.lo.s32 	%r4, %r2, %r3, %r1;
	mul.wide.s32 	%rd7, %r4, 4;
	add.s64 	%rd8, %rd6, %rd7;
	st.global.u32 	[%rd8], %r4;
	add.s64 	%rd9, %rd5, %rd7;
	st.global.u32 	[%rd9], %r4;
	ld.global.u32 	%r5, [%rd8];
	add.s32 	%r6, %r5, %r4;
	add.s64 	%rd10, %rd4, %rd7;
	st.global.u32 	[%rd10], %r6;
	ret;

}


// ===== COMPILED SASS (sm_100) =====

	.target	sm_100

	.elftype	@"ET_EXEC"


//--------------------- .note.nv.tkinfo           --------------------------
	.section	.note.nv.tkinfo,"",@"SHT_NOTE"
	.sectionflags	@"SHF_NOTE_NV_TKINFO"
	.tkinfo
        /*0018*/ 	.word	0x00000002
        /*0030*/ 	.string	""
        /*0030*/ 	.string	"ptxas"
        /*0030*/ 	.string	"Cuda compilation tools, release 13.0, V13.0.88"
        /*0030*/ 	.string	"Build cuda_13.0.r13.0/compiler.36424714_0"
        /*0030*/ 	.string	"-arch sm_100 -m 64 "



//--------------------- .note.nv.cuinfo           --------------------------
	.section	.note.nv.cuinfo,"",@"SHT_NOTE"
	.sectionflags	@"SHF_NOTE_NV_CUINFO"
        /*0018*/ 	.short	0x0002
        /*001a*/ 	.short	0x0064
        /*001c*/ 	.short	0x0082
	.zero		2


//--------------------- .nv.info                  --------------------------
	.section	.nv.info,"",@"SHT_CUDA_INFO"
	.align	4


	//----- nvinfo : EIATTR_REGCOUNT
	.align		4
        /*0000*/ 	.byte	0x04, 0x2f
        /*0002*/ 	.short	(.L_1 - .L_0)
	.align		4
.L_0:
        /*0004*/ 	.word	index@(_Z7add_CPUPiS_S_)
        /*0008*/ 	.word	0x0000000e


	//----- nvinfo : EIATTR_FRAME_SIZE
	.align		4
.L_1:
        /*000c*/ 	.byte	0x04, 0x11
        /*000e*/ 	.short	(.L_3 - .L_2)
	.align		4
.L_2:
        /*0010*/ 	.word	index@(_Z7add_CPUPiS_S_)
        /*0014*/ 	.word	0x00000000


	//----- nvinfo : EIATTR_MIN_STACK_SIZE
	.align		4
.L_3:
        /*0018*/ 	.byte	0x04, 0x12
        /*001a*/ 	.short	(.L_5 - .L_4)
	.align		4
.L_4:
        /*001c*/ 	.word	index@(_Z7add_CPUPiS_S_)
        /*0020*/ 	.word	0x00000000
.L_5:


//--------------------- .nv.compat                --------------------------
	.section	.nv.compat,"",@"SHT_CUDA_COMPAT_INFO"
	.align	4
        /*0000*/ 	.byte	0x02, 0x09, 0x00, 0x00, 0x02, 0x02, 0x01, 0x00, 0x02, 0x05, 0x05, 0x00, 0x03, 0x07, 0x01, 0x01
        /*0010*/ 	.byte	0x02, 0x03, 0x00, 0x00, 0x02, 0x06, 0x01, 0x00, 0x04, 0x0b, 0x08, 0x00, 0x09, 0x00, 0x00, 0x00
        /*0020*/ 	.byte	0x00, 0x00, 0x00, 0x00


//--------------------- .nv.info._Z7add_CPUPiS_S_ --------------------------
	.section	.nv.info._Z7add_CPUPiS_S_,"",@"SHT_CUDA_INFO"
	.sectionflags	@""
	.align	4


	//----- nvinfo : EIATTR_CUDA_API_VERSION
	.align		4
        /*0000*/ 	.byte	0x04, 0x37
        /*0002*/ 	.short	(.L_7 - .L_6)
.L_6:
        /*0004*/ 	.word	0x00000082


	//----- nvinfo : EIATTR_KPARAM_INFO
	.align		4
.L_7:
        /*0008*/ 	.byte	0x04, 0x17
        /*000a*/ 	.short	(.L_9 - .L_8)
.L_8:
        /*000c*/ 	.word	0x00000000
        /*0010*/ 	.short	0x0002
        /*0012*/ 	.short	0x0010
        /*0014*/ 	.byte	0x00, 0xf5, 0x21, 0x00


	//----- nvinfo : EIATTR_KPARAM_INFO
	.align		4
.L_9:
        /*0018*/ 	.byte	0x04, 0x17
        /*001a*/ 	.short	(.L_11 - .L_10)
.L_10:
        /*001c*/ 	.word	0x00000000
        /*0020*/ 	.short	0x0001
        /*0022*/ 	.short	0x0008
        /*0024*/ 	.byte	0x00, 0xf5, 0x21, 0x00


	//----- nvinfo : EIATTR_KPARAM_INFO
	.align		4
.L_11:
        /*0028*/ 	.byte	0x04, 0x17
        /*002a*/ 	.short	(.L_13 - .L_12)
.L_12:
        /*002c*/ 	.word	0x00000000
        /*0030*/ 	.short	0x0000
        /*0032*/ 	.short	0x0000
        /*0034*/ 	.byte	0x00, 0xf5, 0x21, 0x00


	//----- nvinfo : EIATTR_SPARSE_MMA_MASK
	.align		4
.L_13:
        /*0038*/ 	.byte	0x03, 0x50
        /*003a*/ 	.short	0x0000


	//----- nvinfo : EIATTR_MAXREG_COUNT
	.align		4
        /*003c*/ 	.byte	0x03, 0x1b
        /*003e*/ 	.short	0x00ff


	//----- nvinfo : EIATTR_MERCURY_ISA_VERSION
	.align		4
        /*0040*/ 	.byte	0x03, 0x5f
        /*0042*/ 	.short	0x0101


	//----- nvinfo : EIATTR_VRC_CTA_INIT_COUNT
	.align		4
        /*0044*/ 	.byte	0x02, 0x4a
	.zero		1
	.zero		1


	//----- nvinfo : EIATTR_EXIT_INSTR_OFFSETS
	.align		4
        /*0048*/ 	.byte	0x04, 0x1c
        /*004a*/ 	.short	(.L_15 - .L_14)


	//   ....[0]....
.L_14:
        /*004c*/ 	.word	0x00000110


	//----- nvinfo : EIATTR_CBANK_PARAM_SIZE
	.align		4
.L_15:
        /*0050*/ 	.byte	0x03, 0x19
        /*0052*/ 	.short	0x0018


	//----- nvinfo : EIATTR_PARAM_CBANK
	.align		4
        /*0054*/ 	.byte	0x04, 0x0a
        /*0056*/ 	.short	(.L_17 - .L_16)
	.align		4
.L_16:
        /*0058*/ 	.word	index@(.nv.constant0._Z7add_CPUPiS_S_)
        /*005c*/ 	.short	0x0380
        /*005e*/ 	.short	0x0018


	//----- nvinfo : EIATTR_SW_WAR
	.align		4
.L_17:
        /*0060*/ 	.byte	0x04, 0x36
        /*0062*/ 	.short	(.L_19 - .L_18)
.L_18:
        /*0064*/ 	.word	0x00000008
.L_19:


//--------------------- .nv.callgraph             --------------------------
	.section	.nv.callgraph,"",@"SHT_CUDA_CALLGRAPH"
	.align	4
	.sectionentsize	8
	.align		4
        /*0000*/ 	.word	0x00000000
	.align		4
        /*0004*/ 	.word	0xffffffff
	.align		4
        /*0008*/ 	.word	0x00000000
	.align		4
        /*000c*/ 	.word	0xfffffffe
	.align		4
        /*0010*/ 	.word	0x00000000
	.align		4
        /*0014*/ 	.word	0xfffffffd
	.align		4
        /*0018*/ 	.word	0x00000000
	.align		4
        /*001c*/ 	.word	0xfffffffc


//--------------------- .text._Z7add_CPUPiS_S_    --------------------------
	.section	.text._Z7add_CPUPiS_S_,"ax",@progbits
	.align	128
        .global         _Z7add_CPUPiS_S_
        .type           _Z7add_CPUPiS_S_,@function
        .size           _Z7add_CPUPiS_S_,(.L_x_1 - _Z7add_CPUPiS_S_)
        .other          _Z7add_CPUPiS_S_,@"STO_CUDA_ENTRY STV_DEFAULT"
_Z7add_CPUPiS_S_:
.text._Z7add_CPUPiS_S_:
[----:B------:R-:W-:Y:S01]  /*0000*/  LDC R1, c[0x0][0x37c] ;  /* 0x0000df00ff017b82 */ /* 0x000fe20000000800 */
[----:B------:R-:W0:Y:S07]  /*0010*/  S2R R9, SR_TID.X ;  /* 0x0000000000097919 */ /* 0x000e2e0000002100 */
[----:B------:R-:W0:Y:S01]  /*0020*/  S2UR UR6, SR_CTAID.X ;  /* 0x00000000000679c3 */ /* 0x000e220000002500 */
[----:B------:R-:W1:Y:S07]  /*0030*/  LDCU.64 UR4, c[0x0][0x358] ;  /* 0x00006b00ff0477ac */ /* 0x000e6e0008000a00 */
[----:B------:R-:W0:Y:S08]  /*0040*/  LDC R0, c[0x0][0x360] ;  /* 0x0000d800ff007b82 */ /* 0x000e300000000800 */
[----:B------:R-:W2:Y:S08]  /*0050*/  LDC.64 R2, c[0x0][0x380] ;  /* 0x0000e000ff027b82 */ /* 0x000eb00000000a00 */
[----:B------:R-:W3:Y:S01]  /*0060*/  LDC.64 R4, c[0x0][0x388] ;  /* 0x0000e200ff047b82 */ /* 0x000ee20000000a00 */
[----:B0-----:R-:W-:-:S07]  /*0070*/  IMAD R9, R0, UR6, R9 ;  /* 0x0000000600097c24 */ /* 0x001fce000f8e0209 */
[----:B------:R-:W0:Y:S01]  /*0080*/  LDC.64 R6, c[0x0][0x390] ;  /* 0x0000e400ff067b82 */ /* 0x000e220000000a00 */
[----:B--2---:R-:W-:-:S05]  /*0090*/  IMAD.WIDE R2, R9, 0x4, R2 ;  /* 0x0000000409027825 */ /* 0x004fca00078e0202 */
[----:B-1----:R-:W-:Y:S01]  /*00a0*/  STG.E desc[UR4][R2.64], R9 ;  /* 0x0000000902007986 */ /* 0x002fe2000c101904 */
[----:B---3--:R-:W-:-:S05]  /*00b0*/  IMAD.WIDE R4, R9, 0x4, R4 ;  /* 0x0000000409047825 */ /* 0x008fca00078e0204 */
[----:B------:R-:W-:Y:S04]  /*00c0*/  STG.E desc[UR4][R4.64], R9 ;  /* 0x0000000904007986 */ /* 0x000fe8000c101904 */
[----:B------:R-:W2:Y:S01]  /*00d0*/  LDG.E R0, desc[UR4][R2.64] ;  /* 0x0000000402007981 */ /* 0x000ea2000c1e1900 */
[C---:B0-----:R-:W-:Y:S01]  /*00e0*/  IMAD.WIDE R6, R9.reuse, 0x4, R6 ;  /* 0x0000000409067825 */ /* 0x041fe200078e0206 */
[----:B--2---:R-:W-:-:S05]  /*00f0*/  IADD3 R11, PT, PT, R9, R0, RZ ;  /* 0x00000000090b7210 */ /* 0x004fca0007ffe0ff */
[----:B------:R-:W-:Y:S01]  /*0100*/  STG.E desc[UR4][R6.64], R11 ;  /* 0x0000000b06007986 */ /* 0x000fe2000c101904 */
[----:B------:R-:W-:Y:S05]  /*0110*/  EXIT ;  /* 0x000000000000794d */ /* 0x000fea0003800000 */
.L_x_0:
[----:B------:R-:W-:-:S00]  /*0120*/  BRA `(.L_x_0) ;  /* 0xfffffffc00fc7947 */ /* 0x000fc0000383ffff */
[----:B------:R-:W-:-:S00]  /*0130*/  NOP ;  /* 0x0000000000007918 */ /* 0x000fc00000000000 */
        /* <DEDUP_REMOVED lines=12> */
.L_x_1:


//--------------------- .nv.shared.reserved.0     --------------------------
	.section	.nv.shared.reserved.0,"aw",@nobits
	.weak		__nv_reservedSMEM_offset_0_alias
	.size		__nv_reservedSMEM_offset_0_alias, 0, 64
	.other		__nv_reservedSMEM_offset_0_alias,@"STO_CUDA_RESERVED_SHARED STV_DEFAULT"
__nv_reservedSMEM_offset_0_alias:
	.zero		0
	.zero		64


//--------------------- .nv.constant0._Z7add_CPUPiS_S_ --------------------------
	.section	.nv.constant0._Z7add_CPUPiS_S_,"a",@progbits
	.sectionflags	@""
	.align	4
.nv.constant0._Z7add_CPUPiS_S_:
	.zero		920


//--------------------- SYMBOLS --------------------------

	.type		.nv.reservedSmem.offset0,@object
	.size		.nv.reservedSmem.offset0,0x4
